//
// Generated by NVIDIA NVVM Compiler
//
// Compiler Build ID: CL-36424714
// Cuda compilation tools, release 13.0, V13.0.88
// Based on NVVM 20.0.0
//

.version 9.0
.target sm_100
.address_size 64

	// .globl	_Z11kernelFirstP17curandStateXORWOWmi
.global .align 4 .b8 precalc_xorwow_matrix[102400];
.global .align 4 .b8 precalc_xorwow_offset_matrix[102400];
.global .align 4 .b8 mrg32k3aM1[2304];
.global .align 4 .b8 mrg32k3aM2[2304];
.global .align 4 .b8 mrg32k3aM1SubSeq[2016];
.global .align 4 .b8 mrg32k3aM2SubSeq[2016];
.global .align 4 .b8 mrg32k3aM1Seq[2304];
.global .align 4 .b8 mrg32k3aM2Seq[2304];
.const .align 8 .b8 __cr_lgamma_table[72];

.visible .entry _Z11kernelFirstP17curandStateXORWOWmi(
	.param .u64 .ptr .align 1 _Z11kernelFirstP17curandStateXORWOWmi_param_0,
	.param .u64 _Z11kernelFirstP17curandStateXORWOWmi_param_1,
	.param .u32 _Z11kernelFirstP17curandStateXORWOWmi_param_2
)
{
	.reg .pred 	%p<25>;
	.reg .b32 	%r<414>;
	.reg .b64 	%rd<19>;

	ld.param.u64 	%rd8, [_Z11kernelFirstP17curandStateXORWOWmi_param_0];
	ld.param.u64 	%rd9, [_Z11kernelFirstP17curandStateXORWOWmi_param_1];
	ld.param.u32 	%r183, [_Z11kernelFirstP17curandStateXORWOWmi_param_2];
	mov.u32 	%r184, %tid.x;
	mov.u32 	%r185, %ntid.x;
	mov.u32 	%r186, %ctaid.x;
	mad.lo.s32 	%r1, %r185, %r186, %r184;
	setp.ge.s32 	%p1, %r1, %r183;
	@%p1 bra 	$L__BB0_44;
	cvta.to.global.u64 	%rd10, %rd8;
	cvt.s64.s32 	%rd18, %r1;
	mul.wide.s32 	%rd11, %r1, 48;
	add.s64 	%rd2, %rd10, %rd11;
	cvt.u32.u64 	%r187, %rd9;
	xor.b32  	%r188, %r187, -1429050551;
	mul.lo.s32 	%r189, %r188, 1099087573;
	{ .reg .b32 tmp; mov.b64 {tmp, %r190}, %rd9; }
	xor.b32  	%r191, %r190, -136515619;
	mul.lo.s32 	%r192, %r191, -1703105765;
	add.s32 	%r193, %r189, %r192;
	add.s32 	%r194, %r193, 6615241;
	add.s32 	%r195, %r189, 123456789;
	st.global.v2.u32 	[%rd2], {%r194, %r195};
	xor.b32  	%r196, %r189, 362436069;
	add.s32 	%r197, %r192, 521288629;
	st.global.v2.u32 	[%rd2+8], {%r196, %r197};
	xor.b32  	%r198, %r192, 88675123;
	add.s32 	%r199, %r189, 5783321;
	st.global.v2.u32 	[%rd2+16], {%r198, %r199};
	setp.eq.s32 	%p2, %r1, 0;
	@%p2 bra 	$L__BB0_43;
	mov.b32 	%r320, 0;
$L__BB0_3:
	and.b64  	%rd4, %rd18, 3;
	setp.eq.s64 	%p3, %rd4, 0;
	@%p3 bra 	$L__BB0_42;
	mul.wide.u32 	%rd12, %r320, 3200;
	mov.u64 	%rd13, precalc_xorwow_matrix;
	add.s64 	%rd5, %rd13, %rd12;
	cvt.u32.u64 	%r3, %rd4;
	mov.b32 	%r321, 0;
$L__BB0_5:
	mov.b32 	%r334, 0;
	mov.u32 	%r335, %r334;
	mov.u32 	%r336, %r334;
	mov.u32 	%r337, %r334;
	mov.u32 	%r338, %r334;
	mov.u32 	%r327, %r334;
$L__BB0_6:
	mul.wide.u32 	%rd14, %r327, 4;
	add.s64 	%rd15, %rd2, %rd14;
	ld.global.u32 	%r11, [%rd15+4];
	shl.b32 	%r12, %r327, 5;
	mov.b32 	%r333, 0;
$L__BB0_7:
	.pragma "nounroll";
	shr.u32 	%r204, %r11, %r333;
	and.b32  	%r205, %r204, 1;
	setp.eq.b32 	%p4, %r205, 1;
	not.pred 	%p5, %p4;
	add.s32 	%r206, %r12, %r333;
	mul.lo.s32 	%r207, %r206, 5;
	mul.wide.u32 	%rd16, %r207, 4;
	add.s64 	%rd6, %rd5, %rd16;
	@%p5 bra 	$L__BB0_9;
	ld.global.u32 	%r208, [%rd6];
	xor.b32  	%r338, %r338, %r208;
	ld.global.u32 	%r209, [%rd6+4];
	xor.b32  	%r337, %r337, %r209;
	ld.global.u32 	%r210, [%rd6+8];
	xor.b32  	%r336, %r336, %r210;
	ld.global.u32 	%r211, [%rd6+12];
	xor.b32  	%r335, %r335, %r211;
	ld.global.u32 	%r212, [%rd6+16];
	xor.b32  	%r334, %r334, %r212;
$L__BB0_9:
	and.b32  	%r214, %r204, 2;
	setp.eq.s32 	%p6, %r214, 0;
	@%p6 bra 	$L__BB0_11;
	ld.global.u32 	%r215, [%rd6+20];
	xor.b32  	%r338, %r338, %r215;
	ld.global.u32 	%r216, [%rd6+24];
	xor.b32  	%r337, %r337, %r216;
	ld.global.u32 	%r217, [%rd6+28];
	xor.b32  	%r336, %r336, %r217;
	ld.global.u32 	%r218, [%rd6+32];
	xor.b32  	%r335, %r335, %r218;
	ld.global.u32 	%r219, [%rd6+36];
	xor.b32  	%r334, %r334, %r219;
$L__BB0_11:
	and.b32  	%r221, %r204, 4;
	setp.eq.s32 	%p7, %r221, 0;
	@%p7 bra 	$L__BB0_13;
	ld.global.u32 	%r222, [%rd6+40];
	xor.b32  	%r338, %r338, %r222;
	ld.global.u32 	%r223, [%rd6+44];
	xor.b32  	%r337, %r337, %r223;
	ld.global.u32 	%r224, [%rd6+48];
	xor.b32  	%r336, %r336, %r224;
	ld.global.u32 	%r225, [%rd6+52];
	xor.b32  	%r335, %r335, %r225;
	ld.global.u32 	%r226, [%rd6+56];
	xor.b32  	%r334, %r334, %r226;
$L__BB0_13:
	and.b32  	%r228, %r204, 8;
	setp.eq.s32 	%p8, %r228, 0;
	@%p8 bra 	$L__BB0_15;
	ld.global.u32 	%r229, [%rd6+60];
	xor.b32  	%r338, %r338, %r229;
	ld.global.u32 	%r230, [%rd6+64];
	xor.b32  	%r337, %r337, %r230;
	ld.global.u32 	%r231, [%rd6+68];
	xor.b32  	%r336, %r336, %r231;
	ld.global.u32 	%r232, [%rd6+72];
	xor.b32  	%r335, %r335, %r232;
	ld.global.u32 	%r233, [%rd6+76];
	xor.b32  	%r334, %r334, %r233;
$L__BB0_15:
	and.b32  	%r235, %r204, 16;
	setp.eq.s32 	%p9, %r235, 0;
	@%p9 bra 	$L__BB0_17;
	ld.global.u32 	%r236, [%rd6+80];
	xor.b32  	%r338, %r338, %r236;
	ld.global.u32 	%r237, [%rd6+84];
	xor.b32  	%r337, %r337, %r237;
	ld.global.u32 	%r238, [%rd6+88];
	xor.b32  	%r336, %r336, %r238;
	ld.global.u32 	%r239, [%rd6+92];
	xor.b32  	%r335, %r335, %r239;
	ld.global.u32 	%r240, [%rd6+96];
	xor.b32  	%r334, %r334, %r240;
$L__BB0_17:
	and.b32  	%r242, %r204, 32;
	setp.eq.s32 	%p10, %r242, 0;
	@%p10 bra 	$L__BB0_19;
	ld.global.u32 	%r243, [%rd6+100];
	xor.b32  	%r338, %r338, %r243;
	ld.global.u32 	%r244, [%rd6+104];
	xor.b32  	%r337, %r337, %r244;
	ld.global.u32 	%r245, [%rd6+108];
	xor.b32  	%r336, %r336, %r245;
	ld.global.u32 	%r246, [%rd6+112];
	xor.b32  	%r335, %r335, %r246;
	ld.global.u32 	%r247, [%rd6+116];
	xor.b32  	%r334, %r334, %r247;
$L__BB0_19:
	and.b32  	%r249, %r204, 64;
	setp.eq.s32 	%p11, %r249, 0;
	@%p11 bra 	$L__BB0_21;
	ld.global.u32 	%r250, [%rd6+120];
	xor.b32  	%r338, %r338, %r250;
	ld.global.u32 	%r251, [%rd6+124];
	xor.b32  	%r337, %r337, %r251;
	ld.global.u32 	%r252, [%rd6+128];
	xor.b32  	%r336, %r336, %r252;
	ld.global.u32 	%r253, [%rd6+132];
	xor.b32  	%r335, %r335, %r253;
	ld.global.u32 	%r254, [%rd6+136];
	xor.b32  	%r334, %r334, %r254;
$L__BB0_21:
	and.b32  	%r256, %r204, 128;
	setp.eq.s32 	%p12, %r256, 0;
	@%p12 bra 	$L__BB0_23;
	ld.global.u32 	%r257, [%rd6+140];
	xor.b32  	%r338, %r338, %r257;
	ld.global.u32 	%r258, [%rd6+144];
	xor.b32  	%r337, %r337, %r258;
	ld.global.u32 	%r259, [%rd6+148];
	xor.b32  	%r336, %r336, %r259;
	ld.global.u32 	%r260, [%rd6+152];
	xor.b32  	%r335, %r335, %r260;
	ld.global.u32 	%r261, [%rd6+156];
	xor.b32  	%r334, %r334, %r261;
$L__BB0_23:
	and.b32  	%r263, %r204, 256;
	setp.eq.s32 	%p13, %r263, 0;
	@%p13 bra 	$L__BB0_25;
	ld.global.u32 	%r264, [%rd6+160];
	xor.b32  	%r338, %r338, %r264;
	ld.global.u32 	%r265, [%rd6+164];
	xor.b32  	%r337, %r337, %r265;
	ld.global.u32 	%r266, [%rd6+168];
	xor.b32  	%r336, %r336, %r266;
	ld.global.u32 	%r267, [%rd6+172];
	xor.b32  	%r335, %r335, %r267;
	ld.global.u32 	%r268, [%rd6+176];
	xor.b32  	%r334, %r334, %r268;
$L__BB0_25:
	and.b32  	%r270, %r204, 512;
	setp.eq.s32 	%p14, %r270, 0;
	@%p14 bra 	$L__BB0_27;
	ld.global.u32 	%r271, [%rd6+180];
	xor.b32  	%r338, %r338, %r271;
	ld.global.u32 	%r272, [%rd6+184];
	xor.b32  	%r337, %r337, %r272;
	ld.global.u32 	%r273, [%rd6+188];
	xor.b32  	%r336, %r336, %r273;
	ld.global.u32 	%r274, [%rd6+192];
	xor.b32  	%r335, %r335, %r274;
	ld.global.u32 	%r275, [%rd6+196];
	xor.b32  	%r334, %r334, %r275;
$L__BB0_27:
	and.b32  	%r277, %r204, 1024;
	setp.eq.s32 	%p15, %r277, 0;
	@%p15 bra 	$L__BB0_29;
	ld.global.u32 	%r278, [%rd6+200];
	xor.b32  	%r338, %r338, %r278;
	ld.global.u32 	%r279, [%rd6+204];
	xor.b32  	%r337, %r337, %r279;
	ld.global.u32 	%r280, [%rd6+208];
	xor.b32  	%r336, %r336, %r280;
	ld.global.u32 	%r281, [%rd6+212];
	xor.b32  	%r335, %r335, %r281;
	ld.global.u32 	%r282, [%rd6+216];
	xor.b32  	%r334, %r334, %r282;
$L__BB0_29:
	and.b32  	%r284, %r204, 2048;
	setp.eq.s32 	%p16, %r284, 0;
	@%p16 bra 	$L__BB0_31;
	ld.global.u32 	%r285, [%rd6+220];
	xor.b32  	%r338, %r338, %r285;
	ld.global.u32 	%r286, [%rd6+224];
	xor.b32  	%r337, %r337, %r286;
	ld.global.u32 	%r287, [%rd6+228];
	xor.b32  	%r336, %r336, %r287;
	ld.global.u32 	%r288, [%rd6+232];
	xor.b32  	%r335, %r335, %r288;
	ld.global.u32 	%r289, [%rd6+236];
	xor.b32  	%r334, %r334, %r289;
$L__BB0_31:
	and.b32  	%r291, %r204, 4096;
	setp.eq.s32 	%p17, %r291, 0;
	@%p17 bra 	$L__BB0_33;
	ld.global.u32 	%r292, [%rd6+240];
	xor.b32  	%r338, %r338, %r292;
	ld.global.u32 	%r293, [%rd6+244];
	xor.b32  	%r337, %r337, %r293;
	ld.global.u32 	%r294, [%rd6+248];
	xor.b32  	%r336, %r336, %r294;
	ld.global.u32 	%r295, [%rd6+252];
	xor.b32  	%r335, %r335, %r295;
	ld.global.u32 	%r296, [%rd6+256];
	xor.b32  	%r334, %r334, %r296;
$L__BB0_33:
	and.b32  	%r298, %r204, 8192;
	setp.eq.s32 	%p18, %r298, 0;
	@%p18 bra 	$L__BB0_35;
	ld.global.u32 	%r299, [%rd6+260];
	xor.b32  	%r338, %r338, %r299;
	ld.global.u32 	%r300, [%rd6+264];
	xor.b32  	%r337, %r337, %r300;
	ld.global.u32 	%r301, [%rd6+268];
	xor.b32  	%r336, %r336, %r301;
	ld.global.u32 	%r302, [%rd6+272];
	xor.b32  	%r335, %r335, %r302;
	ld.global.u32 	%r303, [%rd6+276];
	xor.b32  	%r334, %r334, %r303;
$L__BB0_35:
	and.b32  	%r305, %r204, 16384;
	setp.eq.s32 	%p19, %r305, 0;
	@%p19 bra 	$L__BB0_37;
	ld.global.u32 	%r306, [%rd6+280];
	xor.b32  	%r338, %r338, %r306;
	ld.global.u32 	%r307, [%rd6+284];
	xor.b32  	%r337, %r337, %r307;
	ld.global.u32 	%r308, [%rd6+288];
	xor.b32  	%r336, %r336, %r308;
	ld.global.u32 	%r309, [%rd6+292];
	xor.b32  	%r335, %r335, %r309;
	ld.global.u32 	%r310, [%rd6+296];
	xor.b32  	%r334, %r334, %r310;
$L__BB0_37:
	and.b32  	%r312, %r204, 32768;
	setp.eq.s32 	%p20, %r312, 0;
	@%p20 bra 	$L__BB0_39;
	ld.global.u32 	%r313, [%rd6+300];
	xor.b32  	%r338, %r338, %r313;
	ld.global.u32 	%r314, [%rd6+304];
	xor.b32  	%r337, %r337, %r314;
	ld.global.u32 	%r315, [%rd6+308];
	xor.b32  	%r336, %r336, %r315;
	ld.global.u32 	%r316, [%rd6+312];
	xor.b32  	%r335, %r335, %r316;
	ld.global.u32 	%r317, [%rd6+316];
	xor.b32  	%r334, %r334, %r317;
$L__BB0_39:
	add.s32 	%r333, %r333, 16;
	setp.ne.s32 	%p21, %r333, 32;
	@%p21 bra 	$L__BB0_7;
	mad.lo.s32 	%r318, %r327, -31, %r12;
	add.s32 	%r327, %r318, 1;
	setp.ne.s32 	%p22, %r327, 5;
	@%p22 bra 	$L__BB0_6;
	st.global.u32 	[%rd2+4], %r338;
	st.global.u32 	[%rd2+8], %r337;
	st.global.u32 	[%rd2+12], %r336;
	st.global.u32 	[%rd2+16], %r335;
	st.global.u32 	[%rd2+20], %r334;
	add.s32 	%r321, %r321, 1;
	setp.lt.u32 	%p23, %r321, %r3;
	@%p23 bra 	$L__BB0_5;
$L__BB0_42:
	shr.u64 	%rd7, %rd18, 2;
	add.s32 	%r320, %r320, 1;
	setp.gt.u64 	%p24, %rd18, 3;
	mov.u64 	%rd18, %rd7;
	@%p24 bra 	$L__BB0_3;
$L__BB0_43:
	mov.b32 	%r319, 0;
	st.global.v2.u32 	[%rd2+24], {%r319, %r319};
	st.global.u32 	[%rd2+32], %r319;
	mov.b64 	%rd17, 0;
	st.global.u64 	[%rd2+40], %rd17;
$L__BB0_44:
	ret;

}
	// .globl	_Z14kernelGenerateP17curandStateXORWOWPfi
.visible .entry _Z14kernelGenerateP17curandStateXORWOWPfi(
	.param .u64 .ptr .align 1 _Z14kernelGenerateP17curandStateXORWOWPfi_param_0,
	.param .u64 .ptr .align 1 _Z14kernelGenerateP17curandStateXORWOWPfi_param_1,
	.param .u32 _Z14kernelGenerateP17curandStateXORWOWPfi_param_2
)
{
	.reg .pred 	%p<2>;
	.reg .b32 	%r<21>;
	.reg .b32 	%f<3>;
	.reg .b64 	%rd<9>;

	ld.param.u64 	%rd1, [_Z14kernelGenerateP17curandStateXORWOWPfi_param_0];
	ld.param.u64 	%rd2, [_Z14kernelGenerateP17curandStateXORWOWPfi_param_1];
	ld.param.u32 	%r2, [_Z14kernelGenerateP17curandStateXORWOWPfi_param_2];
	mov.u32 	%r3, %tid.x;
	mov.u32 	%r4, %ntid.x;
	mov.u32 	%r5, %ctaid.x;
	mad.lo.s32 	%r1, %r4, %r5, %r3;
	setp.ge.s32 	%p1, %r1, %r2;
	@%p1 bra 	$L__BB1_2;
	cvta.to.global.u64 	%rd3, %rd1;
	cvta.to.global.u64 	%rd4, %rd2;
	mul.wide.s32 	%rd5, %r1, 48;
	add.s64 	%rd6, %rd3, %rd5;
	ld.global.v2.u32 	{%r6, %r7}, [%rd6];
	ld.global.v2.u32 	{%r8, %r9}, [%rd6+8];
	ld.global.v2.u32 	{%r10, %r11}, [%rd6+16];
	shr.u32 	%r12, %r7, 2;
	xor.b32  	%r13, %r12, %r7;
	shl.b32 	%r14, %r11, 4;
	shl.b32 	%r15, %r13, 1;
	xor.b32  	%r16, %r14, %r15;
	xor.b32  	%r17, %r16, %r11;
	xor.b32  	%r18, %r17, %r13;
	add.s32 	%r19, %r6, 362437;
	add.s32 	%r20, %r18, %r19;
	cvt.rn.f32.u32 	%f1, %r20;
	fma.rn.f32 	%f2, %f1, 0f2F800000, 0f2F000000;
	st.global.v2.u32 	[%rd6], {%r19, %r8};
	st.global.v2.u32 	[%rd6+8], {%r9, %r10};
	st.global.v2.u32 	[%rd6+16], {%r11, %r18};
	mul.wide.s32 	%rd7, %r1, 4;
	add.s64 	%rd8, %rd4, %rd7;
	st.global.f32 	[%rd8], %f2;
$L__BB1_2:
	ret;

}


// ===== COMPILED SASS (sm_100) =====

	.target	sm_100

	.elftype	@"ET_EXEC"


//--------------------- .note.nv.tkinfo           --------------------------
	.section	.note.nv.tkinfo,"",@"SHT_NOTE"
	.sectionflags	@"SHF_NOTE_NV_TKINFO"
	.tkinfo
        /*0018*/ 	.word	0x00000002
        /*0030*/ 	.string	""
        /*0030*/ 	.string	"ptxas"
        /*0030*/ 	.string	"Cuda compilation tools, release 13.0, V13.0.88"
        /*0030*/ 	.string	"Build cuda_13.0.r13.0/compiler.36424714_0"
        /*0030*/ 	.string	"-arch sm_100 -m 64 "



//--------------------- .note.nv.cuinfo           --------------------------
	.section	.note.nv.cuinfo,"",@"SHT_NOTE"
	.sectionflags	@"SHF_NOTE_NV_CUINFO"
        /*0018*/ 	.short	0x0002
        /*001a*/ 	.short	0x0064
        /*001c*/ 	.short	0x0082
	.zero		2


//--------------------- .nv.info                  --------------------------
	.section	.nv.info,"",@"SHT_CUDA_INFO"
	.align	4


	//----- nvinfo : EIATTR_REGCOUNT
	.align		4
        /*0000*/ 	.byte	0x04, 0x2f
        /*0002*/ 	.short	(.L_10 - .L_9)
	.align		4
.L_9:
        /*0004*/ 	.word	index@(_Z11kernelFirstP17curandStateXORWOWmi)
        /*0008*/ 	.word	0x0000001f


	//----- nvinfo : EIATTR_FRAME_SIZE
	.align		4
.L_10:
        /*000c*/ 	.byte	0x04, 0x11
        /*000e*/ 	.short	(.L_12 - .L_11)
	.align		4
.L_11:
        /*0010*/ 	.word	index@(_Z11kernelFirstP17curandStateXORWOWmi)
        /*0014*/ 	.word	0x00000000


	//----- nvinfo : EIATTR_REGCOUNT
	.align		4
.L_12:
        /*0018*/ 	.byte	0x04, 0x2f
        /*001a*/ 	.short	(.L_14 - .L_13)
	.align		4
.L_13:
        /*001c*/ 	.word	index@(_Z14kernelGenerateP17curandStateXORWOWPfi)
        /*0020*/ 	.word	0x00000014


	//----- nvinfo : EIATTR_FRAME_SIZE
	.align		4
.L_14:
        /*0024*/ 	.byte	0x04, 0x11
        /*0026*/ 	.short	(.L_16 - .L_15)
	.align		4
.L_15:
        /*0028*/ 	.word	index@(_Z14kernelGenerateP17curandStateXORWOWPfi)
        /*002c*/ 	.word	0x00000000


	//----- nvinfo : EIATTR_MIN_STACK_SIZE
	.align		4
.L_16:
        /*0030*/ 	.byte	0x04, 0x12
        /*0032*/ 	.short	(.L_18 - .L_17)
	.align		4
.L_17:
        /*0034*/ 	.word	index@(_Z14kernelGenerateP17curandStateXORWOWPfi)
        /*0038*/ 	.word	0x00000000


	//----- nvinfo : EIATTR_MIN_STACK_SIZE
	.align		4
.L_18:
        /*003c*/ 	.byte	0x04, 0x12
        /*003e*/ 	.short	(.L_20 - .L_19)
	.align		4
.L_19:
        /*0040*/ 	.word	index@(_Z11kernelFirstP17curandStateXORWOWmi)
        /*0044*/ 	.word	0x00000000
.L_20:


//--------------------- .nv.compat                --------------------------
	.section	.nv.compat,"",@"SHT_CUDA_COMPAT_INFO"
	.align	4
        /*0000*/ 	.byte	0x02, 0x09, 0x00, 0x00, 0x02, 0x02, 0x01, 0x00, 0x02, 0x05, 0x05, 0x00, 0x03, 0x07, 0x01, 0x01
        /*0010*/ 	.byte	0x02, 0x03, 0x00, 0x00, 0x02, 0x06, 0x01, 0x00, 0x04, 0x0b, 0x08, 0x00, 0x09, 0x00, 0x00, 0x00
        /*0020*/ 	.byte	0x00, 0x00, 0x00, 0x00


//--------------------- .nv.info._Z14kernelGenerateP17curandStateXORWOWPfi --------------------------
	.section	.nv.info._Z14kernelGenerateP17curandStateXORWOWPfi,"",@"SHT_CUDA_INFO"
	.sectionflags	@""
	.align	4


	//----- nvinfo : EIATTR_CUDA_API_VERSION
	.align		4
        /*0000*/ 	.byte	0x04, 0x37
        /*0002*/ 	.short	(.L_22 - .L_21)
.L_21:
        /*0004*/ 	.word	0x00000082


	//----- nvinfo : EIATTR_KPARAM_INFO
	.align		4
.L_22:
        /*0008*/ 	.byte	0x04, 0x17
        /*000a*/ 	.short	(.L_24 - .L_23)
.L_23:
        /*000c*/ 	.word	0x00000000
        /*0010*/ 	.short	0x0002
        /*0012*/ 	.short	0x0010
        /*0014*/ 	.byte	0x00, 0xf0, 0x11, 0x00


	//----- nvinfo : EIATTR_KPARAM_INFO
	.align		4
.L_24:
        /*0018*/ 	.byte	0x04, 0x17
        /*001a*/ 	.short	(.L_26 - .L_25)
.L_25:
        /*001c*/ 	.word	0x00000000
        /*0020*/ 	.short	0x0001
        /*0022*/ 	.short	0x0008
        /*0024*/ 	.byte	0x00, 0xf5, 0x21, 0x00


	//----- nvinfo : EIATTR_KPARAM_INFO
	.align		4
.L_26:
        /*0028*/ 	.byte	0x04, 0x17
        /*002a*/ 	.short	(.L_28 - .L_27)
.L_27:
        /*002c*/ 	.word	0x00000000
        /*0030*/ 	.short	0x0000
        /*0032*/ 	.short	0x0000
        /*0034*/ 	.byte	0x00, 0xf5, 0x21, 0x00


	//----- nvinfo : EIATTR_SPARSE_MMA_MASK
	.align		4
.L_28:
        /*0038*/ 	.byte	0x03, 0x50
        /*003a*/ 	.short	0x0000


	//----- nvinfo : EIATTR_MAXREG_COUNT
	.align		4
        /*003c*/ 	.byte	0x03, 0x1b
        /*003e*/ 	.short	0x00ff


	//----- nvinfo : EIATTR_MERCURY_ISA_VERSION
	.align		4
        /*0040*/ 	.byte	0x03, 0x5f
        /*0042*/ 	.short	0x0101


	//----- nvinfo : EIATTR_VRC_CTA_INIT_COUNT
	.align		4
        /*0044*/ 	.byte	0x02, 0x4a
	.zero		1
	.zero		1


	//----- nvinfo : EIATTR_EXIT_INSTR_OFFSETS
	.align		4
        /*0048*/ 	.byte	0x04, 0x1c
        /*004a*/ 	.short	(.L_30 - .L_29)


	//   ....[0]....
.L_29:
        /*004c*/ 	.word	0x00000070


	//   ....[1]....
        /*0050*/ 	.word	0x00000230


	//----- nvinfo : EIATTR_CBANK_PARAM_SIZE
	.align		4
.L_30:
        /*0054*/ 	.byte	0x03, 0x19
        /*0056*/ 	.short	0x0014


	//----- nvinfo : EIATTR_PARAM_CBANK
	.align		4
        /*0058*/ 	.byte	0x04, 0x0a
        /*005a*/ 	.short	(.L_32 - .L_31)
	.align		4
.L_31:
        /*005c*/ 	.word	index@(.nv.constant0._Z14kernelGenerateP17curandStateXORWOWPfi)
        /*0060*/ 	.short	0x0380
        /*0062*/ 	.short	0x0014


	//----- nvinfo : EIATTR_SW_WAR
	.align		4
.L_32:
        /*0064*/ 	.byte	0x04, 0x36
        /*0066*/ 	.short	(.L_34 - .L_33)
.L_33:
        /*0068*/ 	.word	0x00000008
.L_34:


//--------------------- .nv.info._Z11kernelFirstP17curandStateXORWOWmi --------------------------
	.section	.nv.info._Z11kernelFirstP17curandStateXORWOWmi,"",@"SHT_CUDA_INFO"
	.sectionflags	@""
	.align	4


	//----- nvinfo : EIATTR_CUDA_API_VERSION
	.align		4
        /*0000*/ 	.byte	0x04, 0x37
        /*0002*/ 	.short	(.L_36 - .L_35)
.L_35:
        /*0004*/ 	.word	0x00000082


	//----- nvinfo : EIATTR_KPARAM_INFO
	.align		4
.L_36:
        /*0008*/ 	.byte	0x04, 0x17
        /*000a*/ 	.short	(.L_38 - .L_37)
.L_37:
        /*000c*/ 	.word	0x00000000
        /*0010*/ 	.short	0x0002
        /*0012*/ 	.short	0x0010
        /*0014*/ 	.byte	0x00, 0xf0, 0x11, 0x00


	//----- nvinfo : EIATTR_KPARAM_INFO
	.align		4
.L_38:
        /*0018*/ 	.byte	0x04, 0x17
        /*001a*/ 	.short	(.L_40 - .L_39)
.L_39:
        /*001c*/ 	.word	0x00000000
        /*0020*/ 	.short	0x0001
        /*0022*/ 	.short	0x0008
        /*0024*/ 	.byte	0x00, 0xf0, 0x21, 0x00


	//----- nvinfo : EIATTR_KPARAM_INFO
	.align		4
.L_40:
        /*0028*/ 	.byte	0x04, 0x17
        /*002a*/ 	.short	(.L_42 - .L_41)
.L_41:
        /*002c*/ 	.word	0x00000000
        /*0030*/ 	.short	0x0000
        /*0032*/ 	.short	0x0000
        /*0034*/ 	.byte	0x00, 0xf5, 0x21, 0x00


	//----- nvinfo : EIATTR_SPARSE_MMA_MASK
	.align		4
.L_42:
        /*0038*/ 	.byte	0x03, 0x50
        /*003a*/ 	.short	0x0000


	//----- nvinfo : EIATTR_MAXREG_COUNT
	.align		4
        /*003c*/ 	.byte	0x03, 0x1b
        /*003e*/ 	.short	0x00ff


	//----- nvinfo : EIATTR_MERCURY_ISA_VERSION
	.align		4
        /*0040*/ 	.byte	0x03, 0x5f
        /*0042*/ 	.short	0x0101


	//----- nvinfo : EIATTR_VRC_CTA_INIT_COUNT
	.align		4
        /*0044*/ 	.byte	0x02, 0x4a
	.zero		1
	.zero		1


	//----- nvinfo : EIATTR_EXIT_INSTR_OFFSETS
	.align		4
        /*0048*/ 	.byte	0x04, 0x1c
        /*004a*/ 	.short	(.L_44 - .L_43)


	//   ....[0]....
.L_43:
        /*004c*/ 	.word	0x00000070


	//   ....[1]....
        /*0050*/ 	.word	0x00000f00


	//----- nvinfo : EIATTR_CRS_STACK_SIZE
	.align		4
.L_44:
        /*0054*/ 	.byte	0x04, 0x1e
        /*0056*/ 	.short	(.L_46 - .L_45)
.L_45:
        /*0058*/ 	.word	0x00000000


	//----- nvinfo : EIATTR_CBANK_PARAM_SIZE
	.align		4
.L_46:
        /*005c*/ 	.byte	0x03, 0x19
        /*005e*/ 	.short	0x0014


	//----- nvinfo : EIATTR_PARAM_CBANK
	.align		4
        /*0060*/ 	.byte	0x04, 0x0a
        /*0062*/ 	.short	(.L_48 - .L_47)
	.align		4
.L_47:
        /*0064*/ 	.word	index@(.nv.constant0._Z11kernelFirstP17curandStateXORWOWmi)
        /*0068*/ 	.short	0x0380
        /*006a*/ 	.short	0x0014


	//----- nvinfo : EIATTR_SW_WAR
	.align		4
.L_48:
        /*006c*/ 	.byte	0x04, 0x36
        /*006e*/ 	.short	(.L_50 - .L_49)
.L_49:
        /*0070*/ 	.word	0x00000008
.L_50:


//--------------------- .nv.callgraph             --------------------------
	.section	.nv.callgraph,"",@"SHT_CUDA_CALLGRAPH"
	.align	4
	.sectionentsize	8
	.align		4
        /*0000*/ 	.word	0x00000000
	.align		4
        /*0004*/ 	.word	0xffffffff
	.align		4
        /*0008*/ 	.word	0x00000000
	.align		4
        /*000c*/ 	.word	0xfffffffe
	.align		4
        /*0010*/ 	.word	0x00000000
	.align		4
        /*0014*/ 	.word	0xfffffffd
	.align		4
        /*0018*/ 	.word	0x00000000
	.align		4
        /*001c*/ 	.word	0xfffffffc


//--------------------- .nv.constant4             --------------------------
	.section	.nv.constant4,"a",@progbits
	.align	8
	.align		8
.nv.constant4:
        /*0000*/ 	.dword	precalc_xorwow_matrix
	.align		8
        /*0008*/ 	.dword	precalc_xorwow_offset_matrix
	.align		8
        /*0010*/ 	.dword	mrg32k3aM1
	.align		8
        /*0018*/ 	.dword	mrg32k3aM2
	.align		8
        /*0020*/ 	.dword	mrg32k3aM1SubSeq
	.align		8
        /*0028*/ 	.dword	mrg32k3aM2SubSeq
	.align		8
        /*0030*/ 	.dword	mrg32k3aM1Seq
	.align		8
        /*0038*/ 	.dword	mrg32k3aM2Seq


//--------------------- .nv.constant3             --------------------------
	.section	.nv.constant3,"a",@progbits
	.align	8
.nv.constant3:
	.type		__cr_lgamma_table,@object
	.size		__cr_lgamma_table,(.L_8 - __cr_lgamma_table)
__cr_lgamma_table:
        /*0000*/ 	.byte	0x00, 0x00, 0x00, 0x00, 0x00, 0x00, 0x00, 0x00, 0x00, 0x00, 0x00, 0x00, 0x00, 0x00, 0x00, 0x00
        /*0010*/ 	.byte	0xef, 0x39, 0xfa, 0xfe, 0x42, 0x2e, 0xe6, 0x3f, 0x02, 0x20, 0x2a, 0xfa, 0x0b, 0xab, 0xfc, 0x3f
        /*0020*/ 	.byte	0xf9, 0x2c, 0x92, 0x7c, 0xa7, 0x6c, 0x09, 0x40, 0xc9, 0x79, 0x44, 0x3c, 0x64, 0x26, 0x13, 0x40
        /*0030*/ 	.byte	0xca, 0x01, 0xcf, 0x3a, 0x27, 0x51, 0x1a, 0x40, 0x30, 0xcc, 0x2d, 0xf3, 0xe1, 0x0c, 0x21, 0x40
        /*0040*/ 	.byte	0x0d, 0xb7, 0xfc, 0x82, 0x8e, 0x35, 0x25, 0x40
.L_8:


//--------------------- .text._Z14kernelGenerateP17curandStateXORWOWPfi --------------------------
	.section	.text._Z14kernelGenerateP17curandStateXORWOWPfi,"ax",@progbits
	.align	128
        .global         _Z14kernelGenerateP17curandStateXORWOWPfi
        .type           _Z14kernelGenerateP17curandStateXORWOWPfi,@function
        .size           _Z14kernelGenerateP17curandStateXORWOWPfi,(.L_x_10 - _Z14kernelGenerateP17curandStateXORWOWPfi)
        .other          _Z14kernelGenerateP17curandStateXORWOWPfi,@"STO_CUDA_ENTRY STV_DEFAULT"
_Z14kernelGenerateP17curandStateXORWOWPfi:
.text._Z14kernelGenerateP17curandStateXORWOWPfi:
[----:B------:R-:W-:Y:S01]  /*0000*/  LDC R1, c[0x0][0x37c] ;  /* 0x0000df00ff017b82 */ /* 0x000fe20000000800 */
[----:B------:R-:W0:Y:S01]  /*0010*/  S2R R11, SR_TID.X ;  /* 0x00000000000b7919 */ /* 0x000e220000002100 */
[----:B------:R-:W0:Y:S01]  /*0020*/  LDCU UR4, c[0x0][0x360] ;  /* 0x00006c00ff0477ac */ /* 0x000e220008000800 */
[----:B------:R-:W0:Y:S01]  /*0030*/  S2R R0, SR_CTAID.X ;  /* 0x0000000000007919 */ /* 0x000e220000002500 */
[----:B------:R-:W1:Y:S01]  /*0040*/  LDCU UR5, c[0x0][0x390] ;  /* 0x00007200ff0577ac */ /* 0x000e620008000800 */
[----:B0-----:R-:W-:-:S05]  /*0050*/  IMAD R11, R0, UR4, R11 ;  /* 0x00000004000b7c24 */ /* 0x001fca000f8e020b */
[----:B-1----:R-:W-:-:S13]  /*0060*/  ISETP.GE.AND P0, PT, R11, UR5, PT ;  /* 0x000000050b007c0c */ /* 0x002fda000bf06270 */
[----:B------:R-:W-:Y:S05]  /*0070*/  @P0 EXIT ;  /* 0x000000000000094d */ /* 0x000fea0003800000 */
[----:B------:R-:W0:Y:S01]  /*0080*/  LDC.64 R2, c[0x0][0x380] ;  /* 0x0000e000ff027b82 */ /* 0x000e220000000a00 */
[----:B------:R-:W1:Y:S07]  /*0090*/  LDCU.64 UR4, c[0x0][0x358] ;  /* 0x00006b00ff0477ac */ /* 0x000e6e0008000a00 */
[----:B------:R-:W2:Y:S01]  /*00a0*/  LDC.64 R8, c[0x0][0x388] ;  /* 0x0000e200ff087b82 */ /* 0x000ea20000000a00 */
[----:B0-----:R-:W-:-:S05]  /*00b0*/  IMAD.WIDE R2, R11, 0x30, R2 ;  /* 0x000000300b027825 */ /* 0x001fca00078e0202 */
[----:B-1----:R-:W3:Y:S04]  /*00c0*/  LDG.E.64 R12, desc[UR4][R2.64] ;  /* 0x00000004020c7981 */ /* 0x002ee8000c1e1b00 */
[----:B------:R-:W4:Y:S04]  /*00d0*/  LDG.E.64 R6, desc[UR4][R2.64+0x10] ;  /* 0x0000100402067981 */ /* 0x000f28000c1e1b00 */
[----:B------:R-:W5:Y:S01]  /*00e0*/  LDG.E.64 R4, desc[UR4][R2.64+0x8] ;  /* 0x0000080402047981 */ /* 0x000f62000c1e1b00 */
[----:B--2---:R-:W-:Y:S01]  /*00f0*/  IMAD.WIDE R8, R11, 0x4, R8 ;  /* 0x000000040b087825 */ /* 0x004fe200078e0208 */
[----:B---3--:R-:W-:-:S03]  /*0100*/  SHF.R.U32.HI R0, RZ, 0x2, R13 ;  /* 0x00000002ff007819 */ /* 0x008fc6000001160d */
[----:B------:R-:W-:Y:S01]  /*0110*/  VIADD R12, R12, 0x587c5 ;  /* 0x000587c50c0c7836 */ /* 0x000fe20000000000 */
[----:B------:R-:W-:Y:S01]  /*0120*/  LOP3.LUT R0, R0, R13, RZ, 0x3c, !PT ;  /* 0x0000000d00007212 */ /* 0x000fe200078e3cff */
[C---:B----4-:R-:W-:Y:S02]  /*0130*/  IMAD.SHL.U32 R10, R7.reuse, 0x10, RZ ;  /* 0x00000010070a7824 */ /* 0x050fe400078e00ff */
[----:B------:R-:W-:Y:S01]  /*0140*/  IMAD.MOV.U32 R15, RZ, RZ, R6 ;  /* 0x000000ffff0f7224 */ /* 0x000fe200078e0006 */
[----:B------:R-:W-:Y:S01]  /*0150*/  SHF.L.U32 R13, R0, 0x1, RZ ;  /* 0x00000001000d7819 */ /* 0x000fe200000006ff */
[----:B------:R-:W-:Y:S01]  /*0160*/  IMAD.MOV.U32 R16, RZ, RZ, R7 ;  /* 0x000000ffff107224 */ /* 0x000fe200078e0007 */
[----:B-----5:R-:W-:Y:S02]  /*0170*/  MOV R14, R5 ;  /* 0x00000005000e7202 */ /* 0x020fe40000000f00 */
[----:B------:R-:W-:-:S03]  /*0180*/  LOP3.LUT R13, R7, R10, R13, 0x96, !PT ;  /* 0x0000000a070d7212 */ /* 0x000fc600078e960d */
[----:B------:R-:W-:Y:S01]  /*0190*/  STG.E.64 desc[UR4][R2.64+0x8], R14 ;  /* 0x0000080e02007986 */ /* 0x000fe2000c101b04 */
[----:B------:R-:W-:Y:S01]  /*01a0*/  LOP3.LUT R17, R13, R0, RZ, 0x3c, !PT ;  /* 0x000000000d117212 */ /* 0x000fe200078e3cff */
[----:B------:R-:W-:-:S03]  /*01b0*/  IMAD.MOV.U32 R13, RZ, RZ, 0x2f800000 ;  /* 0x2f800000ff0d7424 */ /* 0x000fc600078e00ff */
[----:B------:R-:W-:Y:S01]  /*01c0*/  IADD3 R0, PT, PT, R17, R12, RZ ;  /* 0x0000000c11007210 */ /* 0x000fe20007ffe0ff */
[----:B------:R-:W-:Y:S03]  /*01d0*/  STG.E.64 desc[UR4][R2.64+0x10], R16 ;  /* 0x0000101002007986 */ /* 0x000fe6000c101b04 */
[----:B------:R-:W-:-:S05]  /*01e0*/  I2FP.F32.U32 R0, R0 ;  /* 0x0000000000007245 */ /* 0x000fca0000201000 */
[----:B------:R-:W-:Y:S01]  /*01f0*/  FFMA R5, R0, R13, 1.1641532182693481445e-10 ;  /* 0x2f00000000057423 */ /* 0x000fe2000000000d */
[----:B------:R-:W-:-:S05]  /*0200*/  MOV R13, R4 ;  /* 0x00000004000d7202 */ /* 0x000fca0000000f00 */
[----:B------:R-:W-:Y:S04]  /*0210*/  STG.E.64 desc[UR4][R2.64], R12 ;  /* 0x0000000c02007986 */ /* 0x000fe8000c101b04 */
[----:B------:R-:W-:Y:S01]  /*0220*/  STG.E desc[UR4][R8.64], R5 ;  /* 0x0000000508007986 */ /* 0x000fe2000c101904 */
[----:B------:R-:W-:Y:S05]  /*0230*/  EXIT ;  /* 0x000000000000794d */ /* 0x000fea0003800000 */
.L_x_0:
[----:B------:R-:W-:-:S00]  /*0240*/  BRA `(.L_x_0) ;  /* 0xfffffffc00fc7947 */ /* 0x000fc0000383ffff */
[----:B------:R-:W-:-:S00]  /*0250*/  NOP ;  /* 0x0000000000007918 */ /* 0x000fc00000000000 */
        /* <DEDUP_REMOVED lines=10> */
.L_x_10:


//--------------------- .text._Z11kernelFirstP17curandStateXORWOWmi --------------------------
	.section	.text._Z11kernelFirstP17curandStateXORWOWmi,"ax",@progbits
	.align	128
        .global         _Z11kernelFirstP17curandStateXORWOWmi
        .type           _Z11kernelFirstP17curandStateXORWOWmi,@function
        .size           _Z11kernelFirstP17curandStateXORWOWmi,(.L_x_11 - _Z11kernelFirstP17curandStateXORWOWmi)
        .other          _Z11kernelFirstP17curandStateXORWOWmi,@"STO_CUDA_ENTRY STV_DEFAULT"
_Z11kernelFirstP17curandStateXORWOWmi:
.text._Z11kernelFirstP17curandStateXORWOWmi:
        /* <DEDUP_REMOVED lines=9> */
[----:B------:R-:W1:Y:S01]  /*0090*/  LDCU.64 UR4, c[0x0][0x358] ;  /* 0x00006b00ff0477ac */ /* 0x000e620008000a00 */
[----:B------:R-:W-:Y:S01]  /*00a0*/  ISETP.NE.AND P0, PT, R13, RZ, PT ;  /* 0x000000ff0d00720c */ /* 0x000fe20003f05270 */
[----:B------:R-:W-:Y:S05]  /*00b0*/  BSSY.RECONVERGENT B0, `(.L_x_1) ;  /* 0x00000e1000007945 */ /* 0x000fea0003800200 */
[----:B------:R-:W2:Y:S01]  /*00c0*/  LDC.64 R6, c[0x0][0x380] ;  /* 0x0000e000ff067b82 */ /* 0x000ea20000000a00 */
[----:B0-----:R-:W-:Y:S02]  /*00d0*/  LOP3.LUT R0, R2, 0xaad26b49, RZ, 0x3c, !PT ;  /* 0xaad26b4902007812 */ /* 0x001fe400078e3cff */
[----:B------:R-:W-:-:S03]  /*00e0*/  LOP3.LUT R2, R3, 0xf7dcefdd, RZ, 0x3c, !PT ;  /* 0xf7dcefdd03027812 */ /* 0x000fc600078e3cff */
[----:B------:R-:W-:Y:S02]  /*00f0*/  IMAD R0, R0, 0x4182bed5, RZ ;  /* 0x4182bed500007824 */ /* 0x000fe400078e02ff */
[----:B------:R-:W-:Y:S02]  /*0100*/  IMAD R3, R2, -0x658354e5, RZ ;  /* 0x9a7cab1b02037824 */ /* 0x000fe400078e02ff */
[----:B--2---:R-:W-:Y:S01]  /*0110*/  IMAD.WIDE R6, R13, 0x30, R6 ;  /* 0x000000300d067825 */ /* 0x004fe200078e0206 */
[C---:B------:R-:W-:Y:S02]  /*0120*/  LOP3.LUT R8, R0.reuse, 0x159a55e5, RZ, 0x3c, !PT ;  /* 0x159a55e500087812 */ /* 0x040fe400078e3cff */
[C---:B------:R-:W-:Y:S01]  /*0130*/  IADD3 R4, PT, PT, R0.reuse, 0x64f0c9, R3 ;  /* 0x0064f0c900047810 */ /* 0x040fe20007ffe003 */
[C---:B------:R-:W-:Y:S01]  /*0140*/  VIADD R5, R0.reuse, 0x75bcd15 ;  /* 0x075bcd1500057836 */ /* 0x040fe20000000000 */
[----:B------:R-:W-:Y:S01]  /*0150*/  LOP3.LUT R10, R3, 0x5491333, RZ, 0x3c, !PT ;  /* 0x05491333030a7812 */ /* 0x000fe200078e3cff */
[----:B------:R-:W-:-:S02]  /*0160*/  VIADD R11, R0, 0x583f19 ;  /* 0x00583f19000b7836 */ /* 0x000fc40000000000 */
[----:B------:R-:W-:Y:S01]  /*0170*/  VIADD R9, R3, 0x1f123bb5 ;  /* 0x1f123bb503097836 */ /* 0x000fe20000000000 */
[----:B-1----:R0:W-:Y:S04]  /*0180*/  STG.E.64 desc[UR4][R6.64], R4 ;  /* 0x0000000406007986 */ /* 0x0021e8000c101b04 */
[----:B------:R0:W-:Y:S04]  /*0190*/  STG.E.64 desc[UR4][R6.64+0x8], R8 ;  /* 0x0000080806007986 */ /* 0x0001e8000c101b04 */
[----:B------:R0:W-:Y:S01]  /*01a0*/  STG.E.64 desc[UR4][R6.64+0x10], R10 ;  /* 0x0000100a06007986 */ /* 0x0001e2000c101b04 */
[----:B------:R-:W-:Y:S05]  /*01b0*/  @!P0 BRA `(.L_x_2) ;  /* 0x0000000c00408947 */ /* 0x000fea0003800000 */
[----:B------:R-:W-:Y:S01]  /*01c0*/  SHF.R.S32.HI R0, RZ, 0x1f, R13 ;  /* 0x0000001fff007819 */ /* 0x000fe2000001140d */
[----:B------:R-:W-:-:S07]  /*01d0*/  IMAD.MOV.U32 R12, RZ, RZ, RZ ;  /* 0x000000ffff0c7224 */ /* 0x000fce00078e00ff */
.L_x_8:
[----:B-1----:R-:W-:Y:S01]  /*01e0*/  LOP3.LUT R2, R13, 0x3, RZ, 0xc0, !PT ;  /* 0x000000030d027812 */ /* 0x002fe200078ec0ff */
[----:B------:R-:W-:Y:S03]  /*01f0*/  BSSY.RECONVERGENT B1, `(.L_x_3) ;  /* 0x00000c6000017945 */ /* 0x000fe60003800200 */
[----:B------:R-:W-:-:S04]  /*0200*/  ISETP.NE.U32.AND P0, PT, R2, RZ, PT ;  /* 0x000000ff0200720c */ /* 0x000fc80003f05070 */
[----:B------:R-:W-:-:S13]  /*0210*/  ISETP.NE.AND.EX P0, PT, RZ, RZ, PT, P0 ;  /* 0x000000ffff00720c */ /* 0x000fda0003f05300 */
[----:B------:R-:W-:Y:S05]  /*0220*/  @!P0 BRA `(.L_x_4) ;  /* 0x0000000c00088947 */ /* 0x000fea0003800000 */
[----:B0-----:R-:W0:Y:S01]  /*0230*/  LDC.64 R8, c[0x4][RZ] ;  /* 0x01000000ff087b82 */ /* 0x001e220000000a00 */
[----:B------:R-:W-:Y:S02]  /*0240*/  IMAD.MOV.U32 R14, RZ, RZ, RZ ;  /* 0x000000ffff0e7224 */ /* 0x000fe400078e00ff */
[----:B0-----:R-:W-:-:S07]  /*0250*/  IMAD.WIDE.U32 R8, R12, 0xc80, R8 ;  /* 0x00000c800c087825 */ /* 0x001fce00078e0008 */
.L_x_7:
[----:B-1----:R-:W-:Y:S01]  /*0260*/  IMAD.MOV.U32 R15, RZ, RZ, RZ ;  /* 0x000000ffff0f7224 */ /* 0x002fe200078e00ff */
[----:B------:R-:W-:Y:S01]  /*0270*/  CS2R R2, SRZ ;  /* 0x0000000000027805 */ /* 0x000fe2000001ff00 */
[----:B------:R-:W-:Y:S01]  /*0280*/  IMAD.MOV.U32 R17, RZ, RZ, RZ ;  /* 0x000000ffff117224 */ /* 0x000fe200078e00ff */
[----:B------:R-:W-:-:S07]  /*0290*/  CS2R R4, SRZ ;  /* 0x0000000000047805 */ /* 0x000fce000001ff00 */
.L_x_6:
[----:B------:R-:W-:-:S05]  /*02a0*/  IMAD.WIDE.U32 R10, R17, 0x4, R6 ;  /* 0x00000004110a7825 */ /* 0x000fca00078e0006 */
[----:B------:R0:W5:Y:S01]  /*02b0*/  LDG.E R16, desc[UR4][R10.64+0x4] ;  /* 0x000004040a107981 */ /* 0x000162000c1e1900 */
[----:B------:R-:W-:-:S07]  /*02c0*/  IMAD.MOV.U32 R19, RZ, RZ, RZ ;  /* 0x000000ffff137224 */ /* 0x000fce00078e00ff */
.L_x_5:
[----:B-----5:R-:W-:Y:S01]  /*02d0*/  SHF.R.U32.HI R24, RZ, R19, R16 ;  /* 0x00000013ff187219 */ /* 0x020fe20000011610 */
[----:B0-----:R-:W-:-:S03]  /*02e0*/  IMAD.SHL.U32 R10, R17, 0x20, RZ ;  /* 0x00000020110a7824 */ /* 0x001fc600078e00ff */
[----:B------:R-:W-:Y:S01]  /*02f0*/  LOP3.LUT R11, R24, 0x1, RZ, 0xc0, !PT ;  /* 0x00000001180b7812 */ /* 0x000fe200078ec0ff */
[----:B------:R-:W-:-:S03]  /*0300*/  IMAD.IADD R10, R10, 0x1, R19 ;  /* 0x000000010a0a7824 */ /* 0x000fc600078e0213 */
[----:B------:R-:W-:Y:S01]  /*0310*/  ISETP.NE.U32.AND P0, PT, R11, 0x1, PT ;  /* 0x000000010b00780c */ /* 0x000fe20003f05070 */
[----:B------:R-:W-:-:S03]  /*0320*/  IMAD R11, R10, 0x5, RZ ;  /* 0x000000050a0b7824 */ /* 0x000fc600078e02ff */
[----:B------:R-:W-:Y:S01]  /*0330*/  R2P PR, R24, 0x7e ;  /* 0x0000007e18007804 */ /* 0x000fe20000000000 */
[----:B------:R-:W-:-:S08]  /*0340*/  IMAD.WIDE.U32 R10, R11, 0x4, R8 ;  /* 0x000000040b0a7825 */ /* 0x000fd000078e0008 */
[----:B------:R-:W2:Y:S04]  /*0350*/  @!P0 LDG.E R18, desc[UR4][R10.64] ;  /* 0x000000040a128981 */ /* 0x000ea8000c1e1900 */
[----:B------:R-:W3:Y:S04]  /*0360*/  @!P0 LDG.E R20, desc[UR4][R10.64+0x10] ;  /* 0x000010040a148981 */ /* 0x000ee8000c1e1900 */
[----:B------:R-:W4:Y:S04]  /*0370*/  @P1 LDG.E R22, desc[UR4][R10.64+0x14] ;  /* 0x000014040a161981 */ /* 0x000f28000c1e1900 */
[----:B------:R-:W4:Y:S04]  /*0380*/  @P2 LDG.E R26, desc[UR4][R10.64+0x28] ;  /* 0x000028040a1a2981 */ /* 0x000f28000c1e1900 */
[----:B------:R-:W4:Y:S04]  /*0390*/  @!P0 LDG.E R21, desc[UR4][R10.64+0x4] ;  /* 0x000004040a158981 */ /* 0x000f28000c1e1900 */
[----:B------:R-:W4:Y:S04]  /*03a0*/  @!P0 LDG.E R23, desc[UR4][R10.64+0xc] ;  /* 0x00000c040a178981 */ /* 0x000f28000c1e1900 */
[----:B------:R-:W4:Y:S04]  /*03b0*/  @P1 LDG.E R25, desc[UR4][R10.64+0x18] ;  /* 0x000018040a191981 */ /* 0x000f28000c1e1900 */
[----:B------:R-:W4:Y:S04]  /*03c0*/  @P3 LDG.E R28, desc[UR4][R10.64+0x3c] ;  /* 0x00003c040a1c3981 */ /* 0x000f28000c1e1900 */
[----:B------:R-:W4:Y:S01]  /*03d0*/  @P6 LDG.E R27, desc[UR4][R10.64+0x7c] ;  /* 0x00007c040a1b6981 */ /* 0x000f22000c1e1900 */
[----:B--2---:R-:W-:-:S03]  /*03e0*/  @!P0 LOP3.LUT R15, R15, R18, RZ, 0x3c, !PT ;  /* 0x000000120f0f8212 */ /* 0x004fc600078e3cff */
[----:B------:R-:W2:Y:S01]  /*03f0*/  @!P0 LDG.E R18, desc[UR4][R10.64+0x8] ;  /* 0x000008040a128981 */ /* 0x000ea2000c1e1900 */
[----:B---3--:R-:W-:-:S03]  /*0400*/  @!P0 LOP3.LUT R3, R3, R20, RZ, 0x3c, !PT ;  /* 0x0000001403038212 */ /* 0x008fc600078e3cff */
[----:B------:R-:W3:Y:S01]  /*0410*/  @P1 LDG.E R20, desc[UR4][R10.64+0x24] ;  /* 0x000024040a141981 */ /* 0x000ee2000c1e1900 */
[----:B----4-:R-:W-:-:S03]  /*0420*/  @P1 LOP3.LUT R15, R15, R22, RZ, 0x3c, !PT ;  /* 0x000000160f0f1212 */ /* 0x010fc600078e3cff */
[----:B------:R-:W4:Y:S01]  /*0430*/  @P2 LDG.E R22, desc[UR4][R10.64+0x38] ;  /* 0x000038040a162981 */ /* 0x000f22000c1e1900 */
[----:B------:R-:W-:-:S03]  /*0440*/  @P2 LOP3.LUT R15, R15, R26, RZ, 0x3c, !PT ;  /* 0x0000001a0f0f2212 */ /* 0x000fc600078e3cff */
[----:B------:R-:W4:Y:S01]  /*0450*/  @P4 LDG.E R26, desc[UR4][R10.64+0x50] ;  /* 0x000050040a1a4981 */ /* 0x000f22000c1e1900 */
[----:B------:R-:W-:-:S03]  /*0460*/  @!P0 LOP3.LUT R4, R4, R21, RZ, 0x3c, !PT ;  /* 0x0000001504048212 */ /* 0x000fc600078e3cff */
[----:B------:R-:W4:Y:S01]  /*0470*/  @P1 LDG.E R21, desc[UR4][R10.64+0x20] ;  /* 0x000020040a151981 */ /* 0x000f22000c1e1900 */
[----:B------:R-:W-:-:S03]  /*0480*/  @!P0 LOP3.LUT R2, R2, R23, RZ, 0x3c, !PT ;  /* 0x0000001702028212 */ /* 0x000fc600078e3cff */
[----:B------:R-:W4:Y:S01]  /*0490*/  @P2 LDG.E R23, desc[UR4][R10.64+0x2c] ;  /* 0x00002c040a172981 */ /* 0x000f22000c1e1900 */
[----:B------:R-:W-:-:S03]  /*04a0*/  @P1 LOP3.LUT R4, R4, R25, RZ, 0x3c, !PT ;  /* 0x0000001904041212 */ /* 0x000fc600078e3cff */
[----:B------:R-:W4:Y:S01]  /*04b0*/  @P2 LDG.E R25, desc[UR4][R10.64+0x34] ;  /* 0x000034040a192981 */ /* 0x000f22000c1e1900 */
[----:B--2---:R-:W-:-:S03]  /*04c0*/  @!P0 LOP3.LUT R5, R5, R18, RZ, 0x3c, !PT ;  /* 0x0000001205058212 */ /* 0x004fc600078e3cff */
[----:B------:R-:W2:Y:S01]  /*04d0*/  @P1 LDG.E R18, desc[UR4][R10.64+0x1c] ;  /* 0x00001c040a121981 */ /* 0x000ea2000c1e1900 */
[----:B---3--:R-:W-:-:S03]  /*04e0*/  @P1 LOP3.LUT R3, R3, R20, RZ, 0x3c, !PT ;  /* 0x0000001403031212 */ /* 0x008fc600078e3cff */
[----:B------:R-:W3:Y:S01]  /*04f0*/  @P2 LDG.E R20, desc[UR4][R10.64+0x30] ;  /* 0x000030040a142981 */ /* 0x000ee2000c1e1900 */
[----:B----4-:R-:W-:-:S03]  /*0500*/  @P2 LOP3.LUT R3, R3, R22, RZ, 0x3c, !PT ;  /* 0x0000001603032212 */ /* 0x010fc600078e3cff */
[----:B------:R-:W4:Y:S01]  /*0510*/  @P3 LDG.E R22, desc[UR4][R10.64+0x4c] ;  /* 0x00004c040a163981 */ /* 0x000f22000c1e1900 */
[----:B------:R-:W-:-:S04]  /*0520*/  @P3 LOP3.LUT R15, R15, R28, RZ, 0x3c, !PT ;  /* 0x0000001c0f0f3212 */ /* 0x000fc800078e3cff */
[----:B------:R-:W-:Y:S02]  /*0530*/  @P4 LOP3.LUT R15, R15, R26, RZ, 0x3c, !PT ;  /* 0x0000001a0f0f4212 */ /* 0x000fe400078e3cff */
[----:B------:R-:W-:Y:S01]  /*0540*/  @P1 LOP3.LUT R2, R2, R21, RZ, 0x3c, !PT ;  /* 0x0000001502021212 */ /* 0x000fe200078e3cff */
[----:B------:R-:W4:Y:S04]  /*0550*/  @P5 LDG.E R26, desc[UR4][R10.64+0x64] ;  /* 0x000064040a1a5981 */ /* 0x000f28000c1e1900 */
[----:B------:R-:W4:Y:S01]  /*0560*/  @P3 LDG.E R21, desc[UR4][R10.64+0x40] ;  /* 0x000040040a153981 */ /* 0x000f22000c1e1900 */
[----:B------:R-:W-:Y:S02]  /*0570*/  @P2 LOP3.LUT R4, R4, R23, RZ, 0x3c, !PT ;  /* 0x0000001704042212 */ /* 0x000fe400078e3cff */
[----:B------:R-:W-:Y:S01]  /*0580*/  @P2 LOP3.LUT R2, R2, R25, RZ, 0x3c, !PT ;  /* 0x0000001902022212 */ /* 0x000fe200078e3cff */
[----:B------:R-:W4:Y:S04]  /*0590*/  @P3 LDG.E R23, desc[UR4][R10.64+0x48] ;  /* 0x000048040a173981 */ /* 0x000f28000c1e1900 */
[----:B------:R-:W4:Y:S01]  /*05a0*/  @P4 LDG.E R25, desc[UR4][R10.64+0x54] ;  /* 0x000054040a194981 */ /* 0x000f22000c1e1900 */
[----:B--2---:R-:W-:-:S03]  /*05b0*/  @P1 LOP3.LUT R5, R5, R18, RZ, 0x3c, !PT ;  /* 0x0000001205051212 */ /* 0x004fc600078e3cff */
[----:B------:R-:W2:Y:S01]  /*05c0*/  @P3 LDG.E R18, desc[UR4][R10.64+0x44] ;  /* 0x000044040a123981 */ /* 0x000ea2000c1e1900 */
[----:B---3--:R-:W-:-:S03]  /*05d0*/  @P2 LOP3.LUT R5, R5, R20, RZ, 0x3c, !PT ;  /* 0x0000001405052212 */ /* 0x008fc600078e3cff */
[----:B------:R-:W3:Y:S01]  /*05e0*/  @P4 LDG.E R20, desc[UR4][R10.64+0x58] ;  /* 0x000058040a144981 */ /* 0x000ee2000c1e1900 */
[----:B----4-:R-:W-:-:S03]  /*05f0*/  @P3 LOP3.LUT R3, R3, R22, RZ, 0x3c, !PT ;  /* 0x0000001603033212 */ /* 0x010fc600078e3cff */
[----:B------:R-:W4:Y:S01]  /*0600*/  @P4 LDG.E R22, desc[UR4][R10.64+0x60] ;  /* 0x000060040a164981 */ /* 0x000f22000c1e1900 */
[----:B------:R-:W-:Y:S02]  /*0610*/  LOP3.LUT P0, RZ, R24, 0x80, RZ, 0xc0, !PT ;  /* 0x0000008018ff7812 */ /* 0x000fe4000780c0ff */
[----:B------:R-:W-:Y:S02]  /*0620*/  @P5 LOP3.LUT R15, R15, R26, RZ, 0x3c, !PT ;  /* 0x0000001a0f0f5212 */ /* 0x000fe400078e3cff */
[----:B------:R-:W4:Y:S01]  /*0630*/  @P6 LDG.E R26, desc[UR4][R10.64+0x78] ;  /* 0x000078040a1a6981 */ /* 0x000f22000c1e1900 */
[----:B------:R-:W-:-:S03]  /*0640*/  @P3 LOP3.LUT R4, R4, R21, RZ, 0x3c, !PT ;  /* 0x0000001504043212 */ /* 0x000fc600078e3cff */
[----:B------:R-:W4:Y:S01]  /*0650*/  @P4 LDG.E R21, desc[UR4][R10.64+0x5c] ;  /* 0x00005c040a154981 */ /* 0x000f22000c1e1900 */
[----:B------:R-:W-:-:S03]  /*0660*/  @P3 LOP3.LUT R2, R2, R23, RZ, 0x3c, !PT ;  /* 0x0000001702023212 */ /* 0x000fc600078e3cff */
[----:B------:R-:W4:Y:S01]  /*0670*/  @P5 LDG.E R23, desc[UR4][R10.64+0x68] ;  /* 0x000068040a175981 */ /* 0x000f22000c1e1900 */
[----:B------:R-:W-:-:S03]  /*0680*/  @P4 LOP3.LUT R4, R4, R25, RZ, 0x3c, !PT ;  /* 0x0000001904044212 */ /* 0x000fc600078e3cff */
[----:B------:R-:W4:Y:S01]  /*0690*/  @P5 LDG.E R25, desc[UR4][R10.64+0x70] ;  /* 0x000070040a195981 */ /* 0x000f22000c1e1900 */
[----:B--2---:R-:W-:-:S03]  /*06a0*/  @P3 LOP3.LUT R5, R5, R18, RZ, 0x3c, !PT ;  /* 0x0000001205053212 */ /* 0x004fc600078e3cff */
[----:B------:R-:W2:Y:S01]  /*06b0*/  @P5 LDG.E R18, desc[UR4][R10.64+0x6c] ;  /* 0x00006c040a125981 */ /* 0x000ea2000c1e1900 */
[----:B---3--:R-:W-:-:S03]  /*06c0*/  @P4 LOP3.LUT R5, R5, R20, RZ, 0x3c, !PT ;  /* 0x0000001405054212 */ /* 0x008fc600078e3cff */
[----:B------:R-:W3:Y:S01]  /*06d0*/  @P5 LDG.E R20, desc[UR4][R10.64+0x74] ;  /* 0x000074040a145981 */ /* 0x000ee2000c1e1900 */
[----:B----4-:R-:W-:-:S03]  /*06e0*/  @P4 LOP3.LUT R3, R3, R22, RZ, 0x3c, !PT ;  /* 0x0000001603034212 */ /* 0x010fc600078e3cff */
[----:B------:R-:W4:Y:S01]  /*06f0*/  @P0 LDG.E R22, desc[UR4][R10.64+0x8c] ;  /* 0x00008c040a160981 */ /* 0x000f22000c1e1900 */
[----:B------:R-:W-:-:S03]  /*0700*/  @P6 LOP3.LUT R15, R15, R26, RZ, 0x3c, !PT ;  /* 0x0000001a0f0f6212 */ /* 0x000fc600078e3cff */
        /* <DEDUP_REMOVED lines=13> */
[----:B------:R-:W-:Y:S02]  /*07e0*/  @P6 LOP3.LUT R4, R4, R27, RZ, 0x3c, !PT ;  /* 0x0000001b04046212 */ /* 0x000fe400078e3cff */
[----:B------:R-:W-:Y:S02]  /*07f0*/  @P6 LOP3.LUT R2, R2, R21, RZ, 0x3c, !PT ;  /* 0x0000001502026212 */ /* 0x000fe400078e3cff */
[----:B------:R-:W-:Y:S02]  /*0800*/  @P0 LOP3.LUT R4, R4, R23, RZ, 0x3c, !PT ;  /* 0x0000001704040212 */ /* 0x000fe400078e3cff */
[----:B------:R-:W-:Y:S02]  /*0810*/  @P0 LOP3.LUT R2, R2, R25, RZ, 0x3c, !PT ;  /* 0x0000001902020212 */ /* 0x000fe400078e3cff */
[----:B--2---:R-:W-:Y:S02]  /*0820*/  @P6 LOP3.LUT R5, R5, R18, RZ, 0x3c, !PT ;  /* 0x0000001205056212 */ /* 0x004fe400078e3cff */
[----:B---3--:R-:W-:-:S02]  /*0830*/  @P6 LOP3.LUT R3, R3, R20, RZ, 0x3c, !PT ;  /* 0x0000001403036212 */ /* 0x008fc400078e3cff */
[----:B----4-:R-:W-:Y:S02]  /*0840*/  @P0 LOP3.LUT R5, R5, R22, RZ, 0x3c, !PT ;  /* 0x0000001605050212 */ /* 0x010fe400078e3cff */
[----:B------:R-:W-:Y:S02]  /*0850*/  @P0 LOP3.LUT R3, R3, R26, RZ, 0x3c, !PT ;  /* 0x0000001a03030212 */ /* 0x000fe400078e3cff */
[----:B------:R-:W-:-:S13]  /*0860*/  R2P PR, R24.B1, 0x7f ;  /* 0x0000007f18007804 */ /* 0x000fda0000001000 */
[----:B------:R-:W2:Y:S04]  /*0870*/  @P0 LDG.E R18, desc[UR4][R10.64+0xa0] ;  /* 0x0000a0040a120981 */ /* 0x000ea8000c1e1900 */
[----:B------:R-:W3:Y:S04]  /*0880*/  @P1 LDG.E R22, desc[UR4][R10.64+0xb4] ;  /* 0x0000b4040a161981 */ /* 0x000ee8000c1e1900 */
[----:B------:R-:W4:Y:S04]  /*0890*/  @P2 LDG.E R26, desc[UR4][R10.64+0xc8] ;  /* 0x0000c8040a1a2981 */ /* 0x000f28000c1e1900 */
[----:B------:R-:W4:Y:S04]  /*08a0*/  @P3 LDG.E R28, desc[UR4][R10.64+0xdc] ;  /* 0x0000dc040a1c3981 */ /* 0x000f28000c1e1900 */
[----:B------:R-:W4:Y:S04]  /*08b0*/  @P0 LDG.E R23, desc[UR4][R10.64+0xa4] ;  /* 0x0000a4040a170981 */ /* 0x000f28000c1e1900 */
[----:B------:R-:W4:Y:S04]  /*08c0*/  @P0 LDG.E R20, desc[UR4][R10.64+0xa8] ;  /* 0x0000a8040a140981 */ /* 0x000f28000c1e1900 */
[----:B------:R-:W4:Y:S04]  /*08d0*/  @P4 LDG.E R25, desc[UR4][R10.64+0xf0] ;  /* 0x0000f0040a194981 */ /* 0x000f28000c1e1900 */
        /* <DEDUP_REMOVED lines=21> */
[----:B------:R-:W-:Y:S02]  /*0a30*/  LOP3.LUT P0, RZ, R24, 0x8000, RZ, 0xc0, !PT ;  /* 0x0000800018ff7812 */ /* 0x000fe4000780c0ff */
[----:B----4-:R-:W-:Y:S01]  /*0a40*/  @P5 LOP3.LUT R15, R15, R26, RZ, 0x3c, !PT ;  /* 0x0000001a0f0f5212 */ /* 0x010fe200078e3cff */
[----:B------:R-:W4:Y:S04]  /*0a50*/  @P3 LDG.E R24, desc[UR4][R10.64+0xe4] ;  /* 0x0000e4040a183981 */ /* 0x000f28000c1e1900 */
[----:B------:R-:W2:Y:S01]  /*0a60*/  @P6 LDG.E R26, desc[UR4][R10.64+0x118] ;  /* 0x000118040a1a6981 */ /* 0x000ea2000c1e1900 */
        /* <DEDUP_REMOVED lines=8> */
[----:B---3--:R-:W-:-:S03]  /*0af0*/  @P2 LOP3.LUT R3, R3, R22, RZ, 0x3c, !PT ;  /* 0x0000001603032212 */ /* 0x008fc600078e3cff */
[----:B------:R-:W3:Y:S01]  /*0b00*/  @P4 LDG.E R22, desc[UR4][R10.64+0x100] ;  /* 0x000100040a164981 */ /* 0x000ee2000c1e1900 */
[----:B--2---:R-:W-:-:S03]  /*0b10*/  @P6 LOP3.LUT R15, R15, R26, RZ, 0x3c, !PT ;  /* 0x0000001a0f0f6212 */ /* 0x004fc600078e3cff */
[----:B------:R-:W2:Y:S01]  /*0b20*/  @P0 LDG.E R26, desc[UR4][R10.64+0x12c] ;  /* 0x00012c040a1a0981 */ /* 0x000ea2000c1e1900 */
[----:B----4-:R-:W-:-:S03]  /*0b30*/  @P2 LOP3.LUT R2, R2, R23, RZ, 0x3c, !PT ;  /* 0x0000001702022212 */ /* 0x010fc600078e3cff */
[----:B------:R-:W4:Y:S01]  /*0b40*/  @P4 LDG.E R23, desc[UR4][R10.64+0xfc] ;  /* 0x0000fc040a174981 */ /* 0x000f22000c1e1900 */
[----:B------:R-:W-:-:S03]  /*0b50*/  @P2 LOP3.LUT R5, R5, R20, RZ, 0x3c, !PT ;  /* 0x0000001405052212 */ /* 0x000fc600078e3cff */
[----:B------:R-:W4:Y:S01]  /*0b60*/  @P4 LDG.E R20, desc[UR4][R10.64+0xf8] ;  /* 0x0000f8040a144981 */ /* 0x000f22000c1e1900 */
[----:B------:R-:W-:Y:S02]  /*0b70*/  @P3 LOP3.LUT R2, R2, R27, RZ, 0x3c, !PT ;  /* 0x0000001b02023212 */ /* 0x000fe400078e3cff */
[----:B------:R-:W-:Y:S01]  /*0b80*/  @P3 LOP3.LUT R4, R4, R25, RZ, 0x3c, !PT ;  /* 0x0000001904043212 */ /* 0x000fe200078e3cff */
[----:B------:R-:W4:Y:S01]  /*0b90*/  @P5 LDG.E R27, desc[UR4][R10.64+0x110] ;  /* 0x000110040a1b5981 */ /* 0x000f22000c1e1900 */
[----:B------:R-:W-:-:S03]  /*0ba0*/  @P3 LOP3.LUT R5, R5, R24, RZ, 0x3c, !PT ;  /* 0x0000001805053212 */ /* 0x000fc600078e3cff */
[----:B------:R-:W4:Y:S04]  /*0bb0*/  @P5 LDG.E R25, desc[UR4][R10.64+0x108] ;  /* 0x000108040a195981 */ /* 0x000f28000c1e1900 */
        /* <DEDUP_REMOVED lines=19> */
[----:B------:R-:W-:-:S05]  /*0cf0*/  VIADD R19, R19, 0x10 ;  /* 0x0000001013137836 */ /* 0x000fca0000000000 */
[----:B------:R-:W-:Y:S02]  /*0d00*/  ISETP.NE.AND P1, PT, R19, 0x20, PT ;  /* 0x000000201300780c */ /* 0x000fe40003f25270 */
[----:B------:R-:W-:Y:S02]  /*0d10*/  @P5 LOP3.LUT R3, R3, R18, RZ, 0x3c, !PT ;  /* 0x0000001203035212 */ /* 0x000fe400078e3cff */
[----:B------:R-:W-:Y:S02]  /*0d20*/  @P6 LOP3.LUT R4, R4, R21, RZ, 0x3c, !PT ;  /* 0x0000001504046212 */ /* 0x000fe400078e3cff */
[----:B---3--:R-:W-:-:S04]  /*0d30*/  @P6 LOP3.LUT R3, R3, R22, RZ, 0x3c, !PT ;  /* 0x0000001603036212 */ /* 0x008fc800078e3cff */
[----:B--2---:R-:W-:Y:S02]  /*0d40*/  @P0 LOP3.LUT R3, R3, R26, RZ, 0x3c, !PT ;  /* 0x0000001a03030212 */ /* 0x004fe400078e3cff */
[----:B----4-:R-:W-:Y:S02]  /*0d50*/  @P6 LOP3.LUT R2, R2, R23, RZ, 0x3c, !PT ;  /* 0x0000001702026212 */ /* 0x010fe400078e3cff */
[----:B------:R-:W-:Y:S02]  /*0d60*/  @P6 LOP3.LUT R5, R5, R20, RZ, 0x3c, !PT ;  /* 0x0000001405056212 */ /* 0x000fe400078e3cff */
[----:B------:R-:W-:Y:S02]  /*0d70*/  @P0 LOP3.LUT R2, R2, R27, RZ, 0x3c, !PT ;  /* 0x0000001b02020212 */ /* 0x000fe400078e3cff */
[----:B------:R-:W-:Y:S02]  /*0d80*/  @P0 LOP3.LUT R4, R4, R25, RZ, 0x3c, !PT ;  /* 0x0000001904040212 */ /* 0x000fe400078e3cff */
[----:B------:R-:W-:Y:S01]  /*0d90*/  @P0 LOP3.LUT R5, R5, R24, RZ, 0x3c, !PT ;  /* 0x0000001805050212 */ /* 0x000fe200078e3cff */
[----:B------:R-:W-:Y:S06]  /*0da0*/  @P1 BRA `(.L_x_5) ;  /* 0xfffffff400481947 */ /* 0x000fec000383ffff */
[----:B------:R-:W-:-:S05]  /*0db0*/  VIADD R17, R17, 0x1 ;  /* 0x0000000111117836 */ /* 0x000fca0000000000 */
[----:B------:R-:W-:-:S13]  /*0dc0*/  ISETP.NE.AND P0, PT, R17, 0x5, PT ;  /* 0x000000051100780c */ /* 0x000fda0003f05270 */
[----:B------:R-:W-:Y:S05]  /*0dd0*/  @P0 BRA `(.L_x_6) ;  /* 0xfffffff400300947 */ /* 0x000fea000383ffff */
[----:B------:R1:W-:Y:S01]  /*0de0*/  STG.E.64 desc[UR4][R6.64+0x8], R4 ;  /* 0x0000080406007986 */ /* 0x0003e2000c101b04 */
[----:B------:R-:W-:Y:S01]  /*0df0*/  VIADD R14, R14, 0x1 ;  /* 0x000000010e0e7836 */ /* 0x000fe20000000000 */
[----:B------:R-:W-:Y:S02]  /*0e00*/  LOP3.LUT R11, R13, 0x3, RZ, 0xc0, !PT ;  /* 0x000000030d0b7812 */ /* 0x000fe400078ec0ff */
[----:B------:R1:W-:Y:S02]  /*0e10*/  STG.E.64 desc[UR4][R6.64+0x10], R2 ;  /* 0x0000100206007986 */ /* 0x0003e4000c101b04 */
[----:B------:R-:W-:Y:S02]  /*0e20*/  ISETP.GE.U32.AND P0, PT, R14, R11, PT ;  /* 0x0000000b0e00720c */ /* 0x000fe40003f06070 */
[----:B------:R1:W-:Y:S11]  /*0e30*/  STG.E desc[UR4][R6.64+0x4], R15 ;  /* 0x0000040f06007986 */ /* 0x0003f6000c101904 */
[----:B------:R-:W-:Y:S05]  /*0e40*/  @!P0 BRA `(.L_x_7) ;  /* 0xfffffff400048947 */ /* 0x000fea000383ffff */
.L_x_4:
[----:B------:R-:W-:Y:S05]  /*0e50*/  BSYNC.RECONVERGENT B1 ;  /* 0x0000000000017941 */ /* 0x000fea0003800200 */
.L_x_3:
[C---:B------:R-:W-:Y:S01]  /*0e60*/  ISETP.GT.U32.AND P0, PT, R13.reuse, 0x3, PT ;  /* 0x000000030d00780c */ /* 0x040fe20003f04070 */
[----:B------:R-:W-:Y:S01]  /*0e70*/  VIADD R12, R12, 0x1 ;  /* 0x000000010c0c7836 */ /* 0x000fe20000000000 */
[--C-:B------:R-:W-:Y:S02]  /*0e80*/  SHF.R.U64 R13, R13, 0x2, R0.reuse ;  /* 0x000000020d0d7819 */ /* 0x100fe40000001200 */
[----:B------:R-:W-:Y:S02]  /*0e90*/  ISETP.GT.U32.AND.EX P0, PT, R0, RZ, PT, P0 ;  /* 0x000000ff0000720c */ /* 0x000fe40003f04100 */
[----:B------:R-:W-:-:S11]  /*0ea0*/  SHF.R.U32.HI R0, RZ, 0x2, R0 ;  /* 0x00000002ff007819 */ /* 0x000fd60000011600 */
[----:B------:R-:W-:Y:S05]  /*0eb0*/  @P0 BRA `(.L_x_8) ;  /* 0xfffffff000c80947 */ /* 0x000fea000383ffff */
.L_x_2:
[----:B------:R-:W-:Y:S05]  /*0ec0*/  BSYNC.RECONVERGENT B0 ;  /* 0x0000000000007941 */ /* 0x000fea0003800200 */
.L_x_1:
[----:B------:R-:W-:Y:S04]  /*0ed0*/  STG.E.64 desc[UR4][R6.64+0x18], RZ ;  /* 0x000018ff06007986 */ /* 0x000fe8000c101b04 */
[----:B------:R-:W-:Y:S04]  /*0ee0*/  STG.E desc[UR4][R6.64+0x20], RZ ;  /* 0x000020ff06007986 */ /* 0x000fe8000c101904 */
[----:B------:R-:W-:Y:S01]  /*0ef0*/  STG.E.64 desc[UR4][R6.64+0x28], RZ ;  /* 0x000028ff06007986 */ /* 0x000fe2000c101b04 */
[----:B------:R-:W-:Y:S05]  /*0f00*/  EXIT ;  /* 0x000000000000794d */ /* 0x000fea0003800000 */
.L_x_9:
        /* <DEDUP_REMOVED lines=15> */
.L_x_11:


//--------------------- .nv.global.init           --------------------------
	.section	.nv.global.init,"aw",@progbits
	.align	4
.nv.global.init:
	.type		mrg32k3aM1SubSeq,@object
	.size		mrg32k3aM1SubSeq,(mrg32k3aM2SubSeq - mrg32k3aM1SubSeq)
mrg32k3aM1SubSeq:
        /*0000*/ 	.byte	0x0b, 0xcc, 0xee, 0x04, 0x73, 0x29, 0x8b, 0x6f, 0xf6, 0x53, 0x03, 0xf6, 0x23, 0xf6, 0xea, 0xda
        /* <DEDUP_REMOVED lines=125> */
	.type		mrg32k3aM2SubSeq,@object
	.size		mrg32k3aM2SubSeq,(mrg32k3aM1 - mrg32k3aM2SubSeq)
mrg32k3aM2SubSeq:
        /* <DEDUP_REMOVED lines=126> */
	.type		mrg32k3aM1,@object
	.size		mrg32k3aM1,(mrg32k3aM1Seq - mrg32k3aM1)
mrg32k3aM1:
        /* <DEDUP_REMOVED lines=144> */
	.type		mrg32k3aM1Seq,@object
	.size		mrg32k3aM1Seq,(mrg32k3aM2 - mrg32k3aM1Seq)
mrg32k3aM1Seq:
        /* <DEDUP_REMOVED lines=144> */
	.type		mrg32k3aM2,@object
	.size		mrg32k3aM2,(mrg32k3aM2Seq - mrg32k3aM2)
mrg32k3aM2:
        /* <DEDUP_REMOVED lines=144> */
	.type		mrg32k3aM2Seq,@object
	.size		mrg32k3aM2Seq,(precalc_xorwow_matrix - mrg32k3aM2Seq)
mrg32k3aM2Seq:
        /* <DEDUP_REMOVED lines=144> */
	.type		precalc_xorwow_matrix,@object
	.size		precalc_xorwow_matrix,(precalc_xorwow_offset_matrix - precalc_xorwow_matrix)
precalc_xorwow_matrix:
        /* <DEDUP_REMOVED lines=6400> */
	.type		precalc_xorwow_offset_matrix,@object
	.size		precalc_xorwow_offset_matrix,(.L_1 - precalc_xorwow_offset_matrix)
precalc_xorwow_offset_matrix:
        /* <DEDUP_REMOVED lines=6400> */
.L_1:


//--------------------- .nv.shared.reserved.0     --------------------------
	.section	.nv.shared.reserved.0,"aw",@nobits
	.weak		__nv_reservedSMEM_offset_0_alias
	.size		__nv_reservedSMEM_offset_0_alias, 0, 64
	.other		__nv_reservedSMEM_offset_0_alias,@"STO_CUDA_RESERVED_SHARED STV_DEFAULT"
__nv_reservedSMEM_offset_0_alias:
	.zero		0
	.zero		64


//--------------------- .nv.constant0._Z14kernelGenerateP17curandStateXORWOWPfi --------------------------
	.section	.nv.constant0._Z14kernelGenerateP17curandStateXORWOWPfi,"a",@progbits
	.sectionflags	@""
	.align	4
.nv.constant0._Z14kernelGenerateP17curandStateXORWOWPfi:
	.zero		916


//--------------------- .nv.constant0._Z11kernelFirstP17curandStateXORWOWmi --------------------------
	.section	.nv.constant0._Z11kernelFirstP17curandStateXORWOWmi,"a",@progbits
	.sectionflags	@""
	.align	4
.nv.constant0._Z11kernelFirstP17curandStateXORWOWmi:
	.zero		916


//--------------------- SYMBOLS --------------------------

	.type		.nv.reservedSmem.offset0,@object
	.size		.nv.reservedSmem.offset0,0x4
